//
// Generated by NVIDIA NVVM Compiler
//
// Compiler Build ID: CL-36424714
// Cuda compilation tools, release 13.0, V13.0.88
// Based on NVVM 20.0.0
//

.version 9.0
.target sm_100
.address_size 64

	// .globl	_Z3addlPfS_

.visible .entry _Z3addlPfS_(
	.param .u64 _Z3addlPfS__param_0,
	.param .u64 .ptr .align 1 _Z3addlPfS__param_1,
	.param .u64 .ptr .align 1 _Z3addlPfS__param_2
)
{
	.reg .pred 	%p<8>;
	.reg .b32 	%r<10>;
	.reg .b32 	%f<16>;
	.reg .b64 	%rd<51>;

	ld.param.u64 	%rd23, [_Z3addlPfS__param_0];
	ld.param.u64 	%rd24, [_Z3addlPfS__param_1];
	ld.param.u64 	%rd25, [_Z3addlPfS__param_2];
	cvta.to.global.u64 	%rd1, %rd25;
	cvta.to.global.u64 	%rd2, %rd24;
	mov.u32 	%r2, %ctaid.x;
	mov.u32 	%r1, %ntid.x;
	mov.u32 	%r3, %tid.x;
	mad.lo.s32 	%r4, %r2, %r1, %r3;
	cvt.s64.s32 	%rd49, %r4;
	setp.le.s64 	%p1, %rd23, %rd49;
	@%p1 bra 	$L__BB0_10;
	mov.u32 	%r5, %nctaid.x;
	mul.lo.s32 	%r6, %r1, %r5;
	cvt.s64.s32 	%rd4, %r6;
	add.s64 	%rd26, %rd4, %rd49;
	max.s64 	%rd27, %rd23, %rd26;
	setp.lt.s64 	%p2, %rd26, %rd23;
	selp.u64 	%rd5, 1, 0, %p2;
	add.s64 	%rd28, %rd26, %rd5;
	sub.s64 	%rd6, %rd27, %rd28;
	or.b64  	%rd29, %rd6, %rd4;
	and.b64  	%rd30, %rd29, -4294967296;
	setp.ne.s64 	%p3, %rd30, 0;
	@%p3 bra 	$L__BB0_3;
	cvt.u32.u64 	%r7, %rd4;
	cvt.u32.u64 	%r8, %rd6;
	div.u32 	%r9, %r8, %r7;
	cvt.u64.u32 	%rd45, %r9;
	bra.uni 	$L__BB0_4;
$L__BB0_3:
	div.u64 	%rd45, %rd6, %rd4;
$L__BB0_4:
	add.s64 	%rd10, %rd45, %rd5;
	and.b64  	%rd31, %rd10, 3;
	setp.eq.s64 	%p4, %rd31, 3;
	@%p4 bra 	$L__BB0_7;
	shl.b64 	%rd47, %rd49, 2;
	shl.b64 	%rd12, %rd4, 2;
	add.s64 	%rd32, %rd10, 1;
	and.b64  	%rd46, %rd32, 3;
$L__BB0_6:
	.pragma "nounroll";
	add.s64 	%rd33, %rd2, %rd47;
	ld.global.f32 	%f1, [%rd33];
	add.s64 	%rd34, %rd1, %rd47;
	ld.global.f32 	%f2, [%rd34];
	add.f32 	%f3, %f1, %f2;
	st.global.f32 	[%rd34], %f3;
	add.s64 	%rd49, %rd49, %rd4;
	add.s64 	%rd47, %rd47, %rd12;
	add.s64 	%rd46, %rd46, -1;
	setp.ne.s64 	%p5, %rd46, 0;
	@%p5 bra 	$L__BB0_6;
$L__BB0_7:
	setp.lt.u64 	%p6, %rd10, 3;
	@%p6 bra 	$L__BB0_10;
	shl.b64 	%rd38, %rd4, 2;
$L__BB0_9:
	shl.b64 	%rd35, %rd49, 2;
	add.s64 	%rd36, %rd2, %rd35;
	ld.global.f32 	%f4, [%rd36];
	add.s64 	%rd37, %rd1, %rd35;
	ld.global.f32 	%f5, [%rd37];
	add.f32 	%f6, %f4, %f5;
	st.global.f32 	[%rd37], %f6;
	add.s64 	%rd39, %rd36, %rd38;
	ld.global.f32 	%f7, [%rd39];
	add.s64 	%rd40, %rd37, %rd38;
	ld.global.f32 	%f8, [%rd40];
	add.f32 	%f9, %f7, %f8;
	st.global.f32 	[%rd40], %f9;
	add.s64 	%rd41, %rd39, %rd38;
	ld.global.f32 	%f10, [%rd41];
	add.s64 	%rd42, %rd40, %rd38;
	ld.global.f32 	%f11, [%rd42];
	add.f32 	%f12, %f10, %f11;
	st.global.f32 	[%rd42], %f12;
	add.s64 	%rd43, %rd41, %rd38;
	ld.global.f32 	%f13, [%rd43];
	add.s64 	%rd44, %rd42, %rd38;
	ld.global.f32 	%f14, [%rd44];
	add.f32 	%f15, %f13, %f14;
	st.global.f32 	[%rd44], %f15;
	add.s64 	%rd49, %rd38, %rd49;
	setp.lt.s64 	%p7, %rd49, %rd23;
	@%p7 bra 	$L__BB0_9;
$L__BB0_10:
	ret;

}


// ===== COMPILED SASS (sm_100) =====

	.target	sm_100

	.elftype	@"ET_EXEC"


//--------------------- .note.nv.tkinfo           --------------------------
	.section	.note.nv.tkinfo,"",@"SHT_NOTE"
	.sectionflags	@"SHF_NOTE_NV_TKINFO"
	.tkinfo
        /*0018*/ 	.word	0x00000002
        /*0030*/ 	.string	""
        /*0030*/ 	.string	"ptxas"
        /*0030*/ 	.string	"Cuda compilation tools, release 13.0, V13.0.88"
        /*0030*/ 	.string	"Build cuda_13.0.r13.0/compiler.36424714_0"
        /*0030*/ 	.string	"-arch sm_100 -m 64 "



//--------------------- .note.nv.cuinfo           --------------------------
	.section	.note.nv.cuinfo,"",@"SHT_NOTE"
	.sectionflags	@"SHF_NOTE_NV_CUINFO"
        /*0018*/ 	.short	0x0002
        /*001a*/ 	.short	0x0064
        /*001c*/ 	.short	0x0082
	.zero		2


//--------------------- .nv.info                  --------------------------
	.section	.nv.info,"",@"SHT_CUDA_INFO"
	.align	4


	//----- nvinfo : EIATTR_REGCOUNT
	.align		4
        /*0000*/ 	.byte	0x04, 0x2f
        /*0002*/ 	.short	(.L_1 - .L_0)
	.align		4
.L_0:
        /*0004*/ 	.word	index@(_Z3addlPfS_)
        /*0008*/ 	.word	0x00000018


	//----- nvinfo : EIATTR_FRAME_SIZE
	.align		4
.L_1:
        /*000c*/ 	.byte	0x04, 0x11
        /*000e*/ 	.short	(.L_3 - .L_2)
	.align		4
.L_2:
        /*0010*/ 	.word	index@($__internal_0_$__cuda_sm20_div_u64)
        /*0014*/ 	.word	0x00000000


	//----- nvinfo : EIATTR_FRAME_SIZE
	.align		4
.L_3:
        /*0018*/ 	.byte	0x04, 0x11
        /*001a*/ 	.short	(.L_5 - .L_4)
	.align		4
.L_4:
        /*001c*/ 	.word	index@(_Z3addlPfS_)
        /*0020*/ 	.word	0x00000000


	//----- nvinfo : EIATTR_MIN_STACK_SIZE
	.align		4
.L_5:
        /*0024*/ 	.byte	0x04, 0x12
        /*0026*/ 	.short	(.L_7 - .L_6)
	.align		4
.L_6:
        /*0028*/ 	.word	index@(_Z3addlPfS_)
        /*002c*/ 	.word	0x00000000
.L_7:


//--------------------- .nv.compat                --------------------------
	.section	.nv.compat,"",@"SHT_CUDA_COMPAT_INFO"
	.align	4
        /*0000*/ 	.byte	0x02, 0x09, 0x00, 0x00, 0x02, 0x02, 0x01, 0x00, 0x02, 0x05, 0x05, 0x00, 0x03, 0x07, 0x01, 0x01
        /*0010*/ 	.byte	0x02, 0x03, 0x00, 0x00, 0x02, 0x06, 0x01, 0x00, 0x04, 0x0b, 0x08, 0x00, 0x09, 0x00, 0x00, 0x00
        /*0020*/ 	.byte	0x00, 0x00, 0x00, 0x00


//--------------------- .nv.info._Z3addlPfS_      --------------------------
	.section	.nv.info._Z3addlPfS_,"",@"SHT_CUDA_INFO"
	.sectionflags	@""
	.align	4


	//----- nvinfo : EIATTR_CUDA_API_VERSION
	.align		4
        /*0000*/ 	.byte	0x04, 0x37
        /*0002*/ 	.short	(.L_9 - .L_8)
.L_8:
        /*0004*/ 	.word	0x00000082


	//----- nvinfo : EIATTR_KPARAM_INFO
	.align		4
.L_9:
        /*0008*/ 	.byte	0x04, 0x17
        /*000a*/ 	.short	(.L_11 - .L_10)
.L_10:
        /*000c*/ 	.word	0x00000000
        /*0010*/ 	.short	0x0002
        /*0012*/ 	.short	0x0010
        /*0014*/ 	.byte	0x00, 0xf5, 0x21, 0x00


	//----- nvinfo : EIATTR_KPARAM_INFO
	.align		4
.L_11:
        /*0018*/ 	.byte	0x04, 0x17
        /*001a*/ 	.short	(.L_13 - .L_12)
.L_12:
        /*001c*/ 	.word	0x00000000
        /*0020*/ 	.short	0x0001
        /*0022*/ 	.short	0x0008
        /*0024*/ 	.byte	0x00, 0xf5, 0x21, 0x00


	//----- nvinfo : EIATTR_KPARAM_INFO
	.align		4
.L_13:
        /*0028*/ 	.byte	0x04, 0x17
        /*002a*/ 	.short	(.L_15 - .L_14)
.L_14:
        /*002c*/ 	.word	0x00000000
        /*0030*/ 	.short	0x0000
        /*0032*/ 	.short	0x0000
        /*0034*/ 	.byte	0x00, 0xf0, 0x21, 0x00


	//----- nvinfo : EIATTR_SPARSE_MMA_MASK
	.align		4
.L_15:
        /*0038*/ 	.byte	0x03, 0x50
        /*003a*/ 	.short	0x0000


	//----- nvinfo : EIATTR_MAXREG_COUNT
	.align		4
        /*003c*/ 	.byte	0x03, 0x1b
        /*003e*/ 	.short	0x00ff


	//----- nvinfo : EIATTR_MERCURY_ISA_VERSION
	.align		4
        /*0040*/ 	.byte	0x03, 0x5f
        /*0042*/ 	.short	0x0101


	//----- nvinfo : EIATTR_VRC_CTA_INIT_COUNT
	.align		4
        /*0044*/ 	.byte	0x02, 0x4a
	.zero		1
	.zero		1


	//----- nvinfo : EIATTR_EXIT_INSTR_OFFSETS
	.align		4
        /*0048*/ 	.byte	0x04, 0x1c
        /*004a*/ 	.short	(.L_17 - .L_16)


	//   ....[0]....
.L_16:
        /*004c*/ 	.word	0x00000090


	//   ....[1]....
        /*0050*/ 	.word	0x00000590


	//   ....[2]....
        /*0054*/ 	.word	0x00000850


	//----- nvinfo : EIATTR_CRS_STACK_SIZE
	.align		4
.L_17:
        /*0058*/ 	.byte	0x04, 0x1e
        /*005a*/ 	.short	(.L_19 - .L_18)
.L_18:
        /*005c*/ 	.word	0x00000000


	//----- nvinfo : EIATTR_CBANK_PARAM_SIZE
	.align		4
.L_19:
        /*0060*/ 	.byte	0x03, 0x19
        /*0062*/ 	.short	0x0018


	//----- nvinfo : EIATTR_PARAM_CBANK
	.align		4
        /*0064*/ 	.byte	0x04, 0x0a
        /*0066*/ 	.short	(.L_21 - .L_20)
	.align		4
.L_20:
        /*0068*/ 	.word	index@(.nv.constant0._Z3addlPfS_)
        /*006c*/ 	.short	0x0380
        /*006e*/ 	.short	0x0018


	//----- nvinfo : EIATTR_SW_WAR
	.align		4
.L_21:
        /*0070*/ 	.byte	0x04, 0x36
        /*0072*/ 	.short	(.L_23 - .L_22)
.L_22:
        /*0074*/ 	.word	0x00000008
.L_23:


//--------------------- .nv.callgraph             --------------------------
	.section	.nv.callgraph,"",@"SHT_CUDA_CALLGRAPH"
	.align	4
	.sectionentsize	8
	.align		4
        /*0000*/ 	.word	0x00000000
	.align		4
        /*0004*/ 	.word	0xffffffff
	.align		4
        /*0008*/ 	.word	0x00000000
	.align		4
        /*000c*/ 	.word	0xfffffffe
	.align		4
        /*0010*/ 	.word	0x00000000
	.align		4
        /*0014*/ 	.word	0xfffffffd
	.align		4
        /*0018*/ 	.word	0x00000000
	.align		4
        /*001c*/ 	.word	0xfffffffc


//--------------------- .text._Z3addlPfS_         --------------------------
	.section	.text._Z3addlPfS_,"ax",@progbits
	.align	128
        .global         _Z3addlPfS_
        .type           _Z3addlPfS_,@function
        .size           _Z3addlPfS_,(.L_x_8 - _Z3addlPfS_)
        .other          _Z3addlPfS_,@"STO_CUDA_ENTRY STV_DEFAULT"
_Z3addlPfS_:
.text._Z3addlPfS_:
[----:B------:R-:W-:Y:S01]  /*0000*/  LDC R1, c[0x0][0x37c] ;  /* 0x0000df00ff017b82 */ /* 0x000fe20000000800 */
[----:B------:R-:W0:Y:S07]  /*0010*/  S2R R0, SR_TID.X ;  /* 0x0000000000007919 */ /* 0x000e2e0000002100 */
[----:B------:R-:W0:Y:S01]  /*0020*/  S2UR UR4, SR_CTAID.X ;  /* 0x00000000000479c3 */ /* 0x000e220000002500 */
[----:B------:R-:W1:Y:S07]  /*0030*/  LDCU.64 UR6, c[0x0][0x380] ;  /* 0x00007000ff0677ac */ /* 0x000e6e0008000a00 */
[----:B------:R-:W0:Y:S02]  /*0040*/  LDC R5, c[0x0][0x360] ;  /* 0x0000d800ff057b82 */ /* 0x000e240000000800 */
[----:B0-----:R-:W-:-:S05]  /*0050*/  IMAD R0, R5, UR4, R0 ;  /* 0x0000000405007c24 */ /* 0x001fca000f8e0200 */
[----:B-1----:R-:W-:Y:S02]  /*0060*/  ISETP.GE.U32.AND P0, PT, R0, UR6, PT ;  /* 0x0000000600007c0c */ /* 0x002fe4000bf06070 */
[----:B------:R-:W-:-:S04]  /*0070*/  SHF.R.S32.HI R3, RZ, 0x1f, R0 ;  /* 0x0000001fff037819 */ /* 0x000fc80000011400 */
[----:B------:R-:W-:-:S13]  /*0080*/  ISETP.GE.AND.EX P0, PT, R3, UR7, PT, P0 ;  /* 0x0000000703007c0c */ /* 0x000fda000bf06300 */
[----:B------:R-:W-:Y:S05]  /*0090*/  @P0 EXIT ;  /* 0x000000000000094d */ /* 0x000fea0003800000 */
[----:B------:R-:W0:Y:S01]  /*00a0*/  LDCU UR4, c[0x0][0x370] ;  /* 0x00006e00ff0477ac */ /* 0x000e220008000800 */
[----:B------:R-:W-:Y:S01]  /*00b0*/  BSSY.RECONVERGENT B0, `(.L_x_0) ;  /* 0x0000029000007945 */ /* 0x000fe20003800200 */
[----:B0-----:R-:W-:-:S05]  /*00c0*/  IMAD R5, R5, UR4, RZ ;  /* 0x0000000405057c24 */ /* 0x001fca000f8e02ff */
[----:B------:R-:W-:Y:S02]  /*00d0*/  IADD3 R8, P0, PT, R5, R0, RZ ;  /* 0x0000000005087210 */ /* 0x000fe40007f1e0ff */
[----:B------:R-:W-:Y:S02]  /*00e0*/  SHF.R.S32.HI R2, RZ, 0x1f, R5 ;  /* 0x0000001fff027819 */ /* 0x000fe40000011405 */
[----:B------:R-:W-:-:S03]  /*00f0*/  ISETP.GT.U32.AND P1, PT, R8, UR6, PT ;  /* 0x0000000608007c0c */ /* 0x000fc6000bf24070 */
[----:B------:R-:W-:Y:S01]  /*0100*/  IMAD.X R9, R2, 0x1, R3, P0 ;  /* 0x0000000102097824 */ /* 0x000fe200000e0603 */
[----:B------:R-:W-:-:S04]  /*0110*/  ISETP.GE.U32.AND P0, PT, R8, UR6, PT ;  /* 0x0000000608007c0c */ /* 0x000fc8000bf06070 */
[C---:B------:R-:W-:Y:S02]  /*0120*/  ISETP.GT.AND.EX P1, PT, R9.reuse, UR7, PT, P1 ;  /* 0x0000000709007c0c */ /* 0x040fe4000bf24310 */
[C---:B------:R-:W-:Y:S02]  /*0130*/  ISETP.GE.AND.EX P0, PT, R9.reuse, UR7, PT, P0 ;  /* 0x0000000709007c0c */ /* 0x040fe4000bf06300 */
[----:B------:R-:W-:Y:S02]  /*0140*/  SEL R7, R8, UR6, P1 ;  /* 0x0000000608077c07 */ /* 0x000fe40008800000 */
[----:B------:R-:W-:Y:S02]  /*0150*/  SEL R4, RZ, 0x1, P0 ;  /* 0x00000001ff047807 */ /* 0x000fe40000000000 */
[----:B------:R-:W-:Y:S02]  /*0160*/  SEL R6, R9, UR7, P1 ;  /* 0x0000000709067c07 */ /* 0x000fe40008800000 */
[----:B------:R-:W-:-:S04]  /*0170*/  IADD3 R8, P0, P1, R7, -R8, -R4 ;  /* 0x8000000807087210 */ /* 0x000fc8000791e804 */
[----:B------:R-:W-:-:S04]  /*0180*/  IADD3.X R7, PT, PT, R6, -0x1, ~R9, P0, P1 ;  /* 0xffffffff06077810 */ /* 0x000fc800007e2c09 */
[----:B------:R-:W-:-:S04]  /*0190*/  LOP3.LUT R6, R7, R2, RZ, 0xfc, !PT ;  /* 0x0000000207067212 */ /* 0x000fc800078efcff */
[----:B------:R-:W-:-:S13]  /*01a0*/  ISETP.NE.U32.AND P0, PT, R6, RZ, PT ;  /* 0x000000ff0600720c */ /* 0x000fda0003f05070 */
[----:B------:R-:W-:Y:S05]  /*01b0*/  @P0 BRA `(.L_x_1) ;  /* 0x0000000000500947 */ /* 0x000fea0003800000 */
[----:B------:R-:W0:Y:S01]  /*01c0*/  I2F.U32.RP R9, R5 ;  /* 0x0000000500097306 */ /* 0x000e220000209000 */
[----:B------:R-:W-:Y:S01]  /*01d0*/  IMAD.MOV R11, RZ, RZ, -R5 ;  /* 0x000000ffff0b7224 */ /* 0x000fe200078e0a05 */
[----:B------:R-:W-:-:S06]  /*01e0*/  ISETP.NE.U32.AND P2, PT, R5, RZ, PT ;  /* 0x000000ff0500720c */ /* 0x000fcc0003f45070 */
[----:B0-----:R-:W0:Y:S02]  /*01f0*/  MUFU.RCP R9, R9 ;  /* 0x0000000900097308 */ /* 0x001e240000001000 */
[----:B0-----:R-:W-:-:S06]  /*0200*/  VIADD R6, R9, 0xffffffe ;  /* 0x0ffffffe09067836 */ /* 0x001fcc0000000000 */
[----:B------:R0:W1:Y:S02]  /*0210*/  F2I.FTZ.U32.TRUNC.NTZ R7, R6 ;  /* 0x0000000600077305 */ /* 0x000064000021f000 */
[----:B0-----:R-:W-:Y:S02]  /*0220*/  IMAD.MOV.U32 R6, RZ, RZ, RZ ;  /* 0x000000ffff067224 */ /* 0x001fe400078e00ff */
[----:B-1----:R-:W-:-:S04]  /*0230*/  IMAD R11, R11, R7, RZ ;  /* 0x000000070b0b7224 */ /* 0x002fc800078e02ff */
[----:B------:R-:W-:-:S06]  /*0240*/  IMAD.HI.U32 R7, R7, R11, R6 ;  /* 0x0000000b07077227 */ /* 0x000fcc00078e0006 */
[----:B------:R-:W-:-:S04]  /*0250*/  IMAD.HI.U32 R6, R7, R8, RZ ;  /* 0x0000000807067227 */ /* 0x000fc800078e00ff */
[----:B------:R-:W-:-:S04]  /*0260*/  IMAD.MOV R7, RZ, RZ, -R6 ;  /* 0x000000ffff077224 */ /* 0x000fc800078e0a06 */
[----:B------:R-:W-:Y:S02]  /*0270*/  IMAD R8, R5, R7, R8 ;  /* 0x0000000705087224 */ /* 0x000fe400078e0208 */
[----:B------:R-:W-:-:S03]  /*0280*/  IMAD.MOV.U32 R7, RZ, RZ, RZ ;  /* 0x000000ffff077224 */ /* 0x000fc600078e00ff */
[----:B------:R-:W-:-:S13]  /*0290*/  ISETP.GE.U32.AND P0, PT, R8, R5, PT ;  /* 0x000000050800720c */ /* 0x000fda0003f06070 */
[----:B------:R-:W-:Y:S02]  /*02a0*/  @P0 IMAD.IADD R8, R8, 0x1, -R5 ;  /* 0x0000000108080824 */ /* 0x000fe400078e0a05 */
[----:B------:R-:W-:-:S03]  /*02b0*/  @P0 VIADD R6, R6, 0x1 ;  /* 0x0000000106060836 */ /* 0x000fc60000000000 */
[----:B------:R-:W-:-:S13]  /*02c0*/  ISETP.GE.U32.AND P1, PT, R8, R5, PT ;  /* 0x000000050800720c */ /* 0x000fda0003f26070 */
[----:B------:R-:W-:Y:S01]  /*02d0*/  @P1 VIADD R6, R6, 0x1 ;  /* 0x0000000106061836 */ /* 0x000fe20000000000 */
[----:B------:R-:W-:Y:S01]  /*02e0*/  @!P2 LOP3.LUT R6, RZ, R5, RZ, 0x33, !PT ;  /* 0x00000005ff06a212 */ /* 0x000fe200078e33ff */
[----:B------:R-:W-:Y:S06]  /*02f0*/  BRA `(.L_x_2) ;  /* 0x0000000000107947 */ /* 0x000fec0003800000 */
.L_x_1:
[----:B------:R-:W-:-:S07]  /*0300*/  MOV R6, 0x320 ;  /* 0x0000032000067802 */ /* 0x000fce0000000f00 */
[----:B------:R-:W-:Y:S05]  /*0310*/  CALL.REL.NOINC `($__internal_0_$__cuda_sm20_div_u64) ;  /* 0x0000000400507944 */ /* 0x000fea0003c00000 */
[----:B------:R-:W-:Y:S02]  /*0320*/  IMAD.MOV.U32 R6, RZ, RZ, R8 ;  /* 0x000000ffff067224 */ /* 0x000fe400078e0008 */
[----:B------:R-:W-:-:S07]  /*0330*/  IMAD.MOV.U32 R7, RZ, RZ, R9 ;  /* 0x000000ffff077224 */ /* 0x000fce00078e0009 */
.L_x_2:
[----:B------:R-:W-:Y:S05]  /*0340*/  BSYNC.RECONVERGENT B0 ;  /* 0x0000000000007941 */ /* 0x000fea0003800200 */
.L_x_0:
[----:B------:R-:W-:Y:S01]  /*0350*/  IADD3 R4, P0, PT, R6, R4, RZ ;  /* 0x0000000406047210 */ /* 0x000fe20007f1e0ff */
[----:B------:R-:W0:Y:S01]  /*0360*/  LDCU.64 UR4, c[0x0][0x358] ;  /* 0x00006b00ff0477ac */ /* 0x000e220008000a00 */
[----:B------:R-:W-:Y:S02]  /*0370*/  BSSY.RECONVERGENT B0, `(.L_x_3) ;  /* 0x0000021000007945 */ /* 0x000fe40003800200 */
[C---:B------:R-:W-:Y:S01]  /*0380*/  LOP3.LUT R8, R4.reuse, 0x3, RZ, 0xc0, !PT ;  /* 0x0000000304087812 */ /* 0x040fe200078ec0ff */
[----:B------:R-:W-:Y:S01]  /*0390*/  IMAD.X R6, RZ, RZ, R7, P0 ;  /* 0x000000ffff067224 */ /* 0x000fe200000e0607 */
[----:B------:R-:W-:Y:S01]  /*03a0*/  ISETP.GE.U32.AND P0, PT, R4, 0x3, PT ;  /* 0x000000030400780c */ /* 0x000fe20003f06070 */
[----:B------:R-:W1:Y:S01]  /*03b0*/  LDCU.64 UR8, c[0x0][0x390] ;  /* 0x00007200ff0877ac */ /* 0x000e620008000a00 */
[----:B------:R-:W-:Y:S02]  /*03c0*/  ISETP.NE.U32.AND P1, PT, R8, 0x3, PT ;  /* 0x000000030800780c */ /* 0x000fe40003f25070 */
[----:B------:R-:W-:Y:S01]  /*03d0*/  ISETP.GE.U32.AND.EX P0, PT, R6, RZ, PT, P0 ;  /* 0x000000ff0600720c */ /* 0x000fe20003f06100 */
[----:B------:R-:W2:Y:S01]  /*03e0*/  LDCU.64 UR6, c[0x0][0x388] ;  /* 0x00007100ff0677ac */ /* 0x000ea20008000a00 */
[----:B------:R-:W-:-:S13]  /*03f0*/  ISETP.NE.AND.EX P1, PT, RZ, RZ, PT, P1 ;  /* 0x000000ffff00720c */ /* 0x000fda0003f25310 */
[----:B01----:R-:W-:Y:S05]  /*0400*/  @!P1 BRA `(.L_x_4) ;  /* 0x00000000005c9947 */ /* 0x003fea0003800000 */
[----:B------:R-:W-:Y:S01]  /*0410*/  VIADD R4, R4, 0x1 ;  /* 0x0000000104047836 */ /* 0x000fe20000000000 */
[C---:B------:R-:W-:Y:S01]  /*0420*/  SHF.L.U64.HI R13, R0.reuse, 0x2, R3 ;  /* 0x00000002000d7819 */ /* 0x040fe20000010203 */
[----:B------:R-:W-:Y:S01]  /*0430*/  IMAD.SHL.U32 R12, R0, 0x4, RZ ;  /* 0x00000004000c7824 */ /* 0x000fe200078e00ff */
[----:B------:R-:W-:Y:S01]  /*0440*/  SHF.L.U64.HI R14, R5, 0x2, R2 ;  /* 0x00000002050e7819 */ /* 0x000fe20000010202 */
[----:B------:R-:W-:Y:S01]  /*0450*/  IMAD.MOV.U32 R10, RZ, RZ, RZ ;  /* 0x000000ffff0a7224 */ /* 0x000fe200078e00ff */
[----:B------:R-:W-:-:S07]  /*0460*/  LOP3.LUT R4, R4, 0x3, RZ, 0xc0, !PT ;  /* 0x0000000304047812 */ /* 0x000fce00078ec0ff */
.L_x_5:
[C---:B--2---:R-:W-:Y:S02]  /*0470*/  IADD3 R8, P1, PT, R12.reuse, UR6, RZ ;  /* 0x000000060c087c10 */ /* 0x044fe4000ff3e0ff */
[----:B0-----:R-:W-:Y:S02]  /*0480*/  IADD3 R6, P2, PT, R12, UR8, RZ ;  /* 0x000000080c067c10 */ /* 0x001fe4000ff5e0ff */
[C---:B------:R-:W-:Y:S02]  /*0490*/  IADD3.X R9, PT, PT, R13.reuse, UR7, RZ, P1, !PT ;  /* 0x000000070d097c10 */ /* 0x040fe40008ffe4ff */
[----:B------:R-:W-:-:S03]  /*04a0*/  IADD3.X R7, PT, PT, R13, UR9, RZ, P2, !PT ;  /* 0x000000090d077c10 */ /* 0x000fc600097fe4ff */
[----:B------:R-:W2:Y:S04]  /*04b0*/  LDG.E R8, desc[UR4][R8.64] ;  /* 0x0000000408087981 */ /* 0x000ea8000c1e1900 */
[----:B------:R-:W2:Y:S01]  /*04c0*/  LDG.E R11, desc[UR4][R6.64] ;  /* 0x00000004060b7981 */ /* 0x000ea2000c1e1900 */
[----:B------:R-:W-:Y:S02]  /*04d0*/  IADD3 R4, P1, PT, R4, -0x1, RZ ;  /* 0xffffffff04047810 */ /* 0x000fe40007f3e0ff */
[C---:B------:R-:W-:Y:S02]  /*04e0*/  IADD3 R0, P2, PT, R5.reuse, R0, RZ ;  /* 0x0000000005007210 */ /* 0x040fe40007f5e0ff */
[----:B------:R-:W-:Y:S02]  /*04f0*/  IADD3.X R10, PT, PT, R10, -0x1, RZ, P1, !PT ;  /* 0xffffffff0a0a7810 */ /* 0x000fe40000ffe4ff */
[----:B------:R-:W-:Y:S01]  /*0500*/  ISETP.NE.U32.AND P1, PT, R4, RZ, PT ;  /* 0x000000ff0400720c */ /* 0x000fe20003f25070 */
[----:B------:R-:W-:Y:S01]  /*0510*/  IMAD.X R3, R2, 0x1, R3, P2 ;  /* 0x0000000102037824 */ /* 0x000fe200010e0603 */
[----:B------:R-:W-:-:S02]  /*0520*/  LEA R12, P3, R5, R12, 0x2 ;  /* 0x0000000c050c7211 */ /* 0x000fc400078610ff */
[----:B------:R-:W-:-:S03]  /*0530*/  ISETP.NE.AND.EX P1, PT, R10, RZ, PT, P1 ;  /* 0x000000ff0a00720c */ /* 0x000fc60003f25310 */
[----:B------:R-:W-:Y:S02]  /*0540*/  IMAD.X R13, R13, 0x1, R14, P3 ;  /* 0x000000010d0d7824 */ /* 0x000fe400018e060e */
[----:B--2---:R-:W-:-:S05]  /*0550*/  FADD R11, R8, R11 ;  /* 0x0000000b080b7221 */ /* 0x004fca0000000000 */
[----:B------:R0:W-:Y:S03]  /*0560*/  STG.E desc[UR4][R6.64], R11 ;  /* 0x0000000b06007986 */ /* 0x0001e6000c101904 */
[----:B------:R-:W-:Y:S05]  /*0570*/  @P1 BRA `(.L_x_5) ;  /* 0xfffffffc00bc1947 */ /* 0x000fea000383ffff */
.L_x_4:
[----:B--2---:R-:W-:Y:S05]  /*0580*/  BSYNC.RECONVERGENT B0 ;  /* 0x0000000000007941 */ /* 0x004fea0003800200 */
.L_x_3:
[----:B------:R-:W-:Y:S05]  /*0590*/  @!P0 EXIT ;  /* 0x000000000000894d */ /* 0x000fea0003800000 */
[C---:B------:R-:W-:Y:S01]  /*05a0*/  SHF.L.U64.HI R2, R5.reuse, 0x2, R2 ;  /* 0x0000000205027819 */ /* 0x040fe20000010202 */
[----:B------:R-:W-:Y:S01]  /*05b0*/  IMAD.SHL.U32 R9, R5, 0x4, RZ ;  /* 0x0000000405097824 */ /* 0x000fe200078e00ff */
[----:B------:R-:W1:Y:S01]  /*05c0*/  LDCU.64 UR6, c[0x0][0x390] ;  /* 0x00007200ff0677ac */ /* 0x000e620008000a00 */
[----:B------:R-:W2:Y:S05]  /*05d0*/  LDCU.128 UR8, c[0x0][0x380] ;  /* 0x00007000ff0877ac */ /* 0x000eaa0008000c00 */
.L_x_6:
[C---:B---3--:R-:W-:Y:S01]  /*05e0*/  IMAD.SHL.U32 R10, R0.reuse, 0x4, RZ ;  /* 0x00000004000a7824 */ /* 0x048fe200078e00ff */
[----:B------:R-:W-:-:S04]  /*05f0*/  SHF.L.U64.HI R4, R0, 0x2, R3 ;  /* 0x0000000200047819 */ /* 0x000fc80000010203 */
[C---:B0-2---:R-:W-:Y:S02]  /*0600*/  IADD3 R6, P0, PT, R10.reuse, UR10, RZ ;  /* 0x0000000a0a067c10 */ /* 0x045fe4000ff1e0ff */
[----:B-1----:R-:W-:Y:S02]  /*0610*/  IADD3 R10, P1, PT, R10, UR6, RZ ;  /* 0x000000060a0a7c10 */ /* 0x002fe4000ff3e0ff */
[C---:B------:R-:W-:Y:S02]  /*0620*/  IADD3.X R7, PT, PT, R4.reuse, UR11, RZ, P0, !PT ;  /* 0x0000000b04077c10 */ /* 0x040fe400087fe4ff */
[----:B------:R-:W-:-:S03]  /*0630*/  IADD3.X R11, PT, PT, R4, UR7, RZ, P1, !PT ;  /* 0x00000007040b7c10 */ /* 0x000fc60008ffe4ff */
[----:B------:R-:W2:Y:S04]  /*0640*/  LDG.E R8, desc[UR4][R6.64] ;  /* 0x0000000406087981 */ /* 0x000ea8000c1e1900 */
[----:B------:R-:W2:Y:S01]  /*0650*/  LDG.E R15, desc[UR4][R10.64] ;  /* 0x000000040a0f7981 */ /* 0x000ea2000c1e1900 */
[-C--:B------:R-:W-:Y:S02]  /*0660*/  IADD3 R12, P0, PT, R6, R9.reuse, RZ ;  /* 0x00000009060c7210 */ /* 0x080fe40007f1e0ff */
[----:B------:R-:W-:-:S03]  /*0670*/  IADD3 R4, P1, PT, R10, R9, RZ ;  /* 0x000000090a047210 */ /* 0x000fc60007f3e0ff */
[--C-:B------:R-:W-:Y:S02]  /*0680*/  IMAD.X R13, R7, 0x1, R2.reuse, P0 ;  /* 0x00000001070d7824 */ /* 0x100fe400000e0602 */
[----:B------:R-:W-:Y:S02]  /*0690*/  IMAD.X R5, R11, 0x1, R2, P1 ;  /* 0x000000010b057824 */ /* 0x000fe400008e0602 */
[----:B--2---:R-:W-:-:S05]  /*06a0*/  FADD R17, R8, R15 ;  /* 0x0000000f08117221 */ /* 0x004fca0000000000 */
[----:B------:R0:W-:Y:S04]  /*06b0*/  STG.E desc[UR4][R10.64], R17 ;  /* 0x000000110a007986 */ /* 0x0001e8000c101904 */
        /* <DEDUP_REMOVED lines=11> */
[----:B0-----:R-:W-:-:S03]  /*0770*/  IADD3 R10, P1, PT, R6, R9, RZ ;  /* 0x00000009060a7210 */ /* 0x001fc60007f3e0ff */
[--C-:B------:R-:W-:Y:S02]  /*0780*/  IMAD.X R17, R15, 0x1, R2.reuse, P0 ;  /* 0x000000010f117824 */ /* 0x100fe400000e0602 */
[----:B------:R-:W-:Y:S02]  /*0790*/  IMAD.X R11, R7, 0x1, R2, P1 ;  /* 0x00000001070b7824 */ /* 0x000fe400008e0602 */
[----:B--2---:R-:W-:-:S05]  /*07a0*/  FADD R21, R8, R21 ;  /* 0x0000001508157221 */ /* 0x004fca0000000000 */
[----:B------:R3:W-:Y:S04]  /*07b0*/  STG.E desc[UR4][R6.64], R21 ;  /* 0x0000001506007986 */ /* 0x0007e8000c101904 */
[----:B------:R-:W2:Y:S04]  /*07c0*/  LDG.E R16, desc[UR4][R16.64] ;  /* 0x0000000410107981 */ /* 0x000ea8000c1e1900 */
[----:B------:R-:W2:Y:S01]  /*07d0*/  LDG.E R13, desc[UR4][R10.64] ;  /* 0x000000040a0d7981 */ /* 0x000ea2000c1e1900 */
[----:B------:R-:W-:-:S05]  /*07e0*/  IADD3 R0, P0, PT, R0, R9, RZ ;  /* 0x0000000900007210 */ /* 0x000fca0007f1e0ff */
[----:B------:R-:W-:Y:S01]  /*07f0*/  IMAD.X R3, R3, 0x1, R2, P0 ;  /* 0x0000000103037824 */ /* 0x000fe200000e0602 */
[----:B------:R-:W-:-:S04]  /*0800*/  ISETP.GE.U32.AND P0, PT, R0, UR8, PT ;  /* 0x0000000800007c0c */ /* 0x000fc8000bf06070 */
[----:B------:R-:W-:Y:S01]  /*0810*/  ISETP.GE.AND.EX P0, PT, R3, UR9, PT, P0 ;  /* 0x0000000903007c0c */ /* 0x000fe2000bf06300 */
[----:B--2---:R-:W-:-:S05]  /*0820*/  FADD R13, R16, R13 ;  /* 0x0000000d100d7221 */ /* 0x004fca0000000000 */
[----:B------:R3:W-:Y:S07]  /*0830*/  STG.E desc[UR4][R10.64], R13 ;  /* 0x0000000d0a007986 */ /* 0x0007ee000c101904 */
[----:B------:R-:W-:Y:S05]  /*0840*/  @!P0 BRA `(.L_x_6) ;  /* 0xfffffffc00648947 */ /* 0x000fea000383ffff */
[----:B------:R-:W-:Y:S05]  /*0850*/  EXIT ;  /* 0x000000000000794d */ /* 0x000fea0003800000 */
        .weak           $__internal_0_$__cuda_sm20_div_u64
        .type           $__internal_0_$__cuda_sm20_div_u64,@function
        .size           $__internal_0_$__cuda_sm20_div_u64,(.L_x_8 - $__internal_0_$__cuda_sm20_div_u64)
$__internal_0_$__cuda_sm20_div_u64:
[----:B------:R-:W-:Y:S02]  /*0860*/  IMAD.MOV.U32 R14, RZ, RZ, R5 ;  /* 0x000000ffff0e7224 */ /* 0x000fe400078e0005 */
[----:B------:R-:W-:-:S04]  /*0870*/  IMAD.MOV.U32 R15, RZ, RZ, R2 ;  /* 0x000000ffff0f7224 */ /* 0x000fc800078e0002 */
[----:B------:R-:W0:Y:S08]  /*0880*/  I2F.U64.RP R9, R14 ;  /* 0x0000000e00097312 */ /* 0x000e300000309000 */
[----:B0-----:R-:W0:Y:S02]  /*0890*/  MUFU.RCP R9, R9 ;  /* 0x0000000900097308 */ /* 0x001e240000001000 */
[----:B0-----:R-:W-:-:S06]  /*08a0*/  VIADD R10, R9, 0x1ffffffe ;  /* 0x1ffffffe090a7836 */ /* 0x001fcc0000000000 */
[----:B------:R-:W0:Y:S02]  /*08b0*/  F2I.U64.TRUNC R10, R10 ;  /* 0x0000000a000a7311 */ /* 0x000e24000020d800 */
[----:B0-----:R-:W-:-:S04]  /*08c0*/  IMAD.WIDE.U32 R12, R10, R5, RZ ;  /* 0x000000050a0c7225 */ /* 0x001fc800078e00ff */
[----:B------:R-:W-:Y:S01]  /*08d0*/  IMAD R13, R10, R2, R13 ;  /* 0x000000020a0d7224 */ /* 0x000fe200078e020d */
[----:B------:R-:W-:-:S03]  /*08e0*/  IADD3 R17, P0, PT, RZ, -R12, RZ ;  /* 0x8000000cff117210 */ /* 0x000fc60007f1e0ff */
[----:B------:R-:W-:Y:S02]  /*08f0*/  IMAD R13, R11, R5, R13 ;  /* 0x000000050b0d7224 */ /* 0x000fe400078e020d */
[----:B------:R-:W-:-:S04]  /*0900*/  IMAD.HI.U32 R12, R10, R17, RZ ;  /* 0x000000110a0c7227 */ /* 0x000fc800078e00ff */
[----:B------:R-:W-:Y:S02]  /*0910*/  IMAD.X R19, RZ, RZ, ~R13, P0 ;  /* 0x000000ffff137224 */ /* 0x000fe400000e0e0d */
[----:B------:R-:W-:Y:S02]  /*0920*/  IMAD.MOV.U32 R13, RZ, RZ, R10 ;  /* 0x000000ffff0d7224 */ /* 0x000fe400078e000a */
[-C--:B------:R-:W-:Y:S02]  /*0930*/  IMAD R15, R11, R19.reuse, RZ ;  /* 0x000000130b0f7224 */ /* 0x080fe400078e02ff */
[----:B------:R-:W-:-:S04]  /*0940*/  IMAD.WIDE.U32 R12, P0, R10, R19, R12 ;  /* 0x000000130a0c7225 */ /* 0x000fc8000780000c */
[----:B------:R-:W-:-:S04]  /*0950*/  IMAD.HI.U32 R9, R11, R19, RZ ;  /* 0x000000130b097227 */ /* 0x000fc800078e00ff */
[----:B------:R-:W-:-:S04]  /*0960*/  IMAD.HI.U32 R12, P1, R11, R17, R12 ;  /* 0x000000110b0c7227 */ /* 0x000fc8000782000c */
[----:B------:R-:W-:Y:S01]  /*0970*/  IMAD.X R9, R9, 0x1, R11, P0 ;  /* 0x0000000109097824 */ /* 0x000fe200000e060b */
[----:B------:R-:W-:-:S04]  /*0980*/  IADD3 R13, P2, PT, R15, R12, RZ ;  /* 0x0000000c0f0d7210 */ /* 0x000fc80007f5e0ff */
[----:B------:R-:W-:Y:S01]  /*0990*/  IADD3.X R9, PT, PT, RZ, RZ, R9, P2, P1 ;  /* 0x000000ffff097210 */ /* 0x000fe200017e2409 */
[----:B------:R-:W-:-:S04]  /*09a0*/  IMAD.WIDE.U32 R10, R13, R5, RZ ;  /* 0x000000050d0a7225 */ /* 0x000fc800078e00ff */
[----:B------:R-:W-:Y:S01]  /*09b0*/  IMAD R12, R13, R2, R11 ;  /* 0x000000020d0c7224 */ /* 0x000fe200078e020b */
[----:B------:R-:W-:-:S03]  /*09c0*/  IADD3 R11, P0, PT, RZ, -R10, RZ ;  /* 0x8000000aff0b7210 */ /* 0x000fc60007f1e0ff */
[----:B------:R-:W-:Y:S02]  /*09d0*/  IMAD R10, R9, R5, R12 ;  /* 0x00000005090a7224 */ /* 0x000fe400078e020c */
[----:B------:R-:W-:-:S04]  /*09e0*/  IMAD.HI.U32 R12, R13, R11, RZ ;  /* 0x0000000b0d0c7227 */ /* 0x000fc800078e00ff */
[----:B------:R-:W-:-:S04]  /*09f0*/  IMAD.X R10, RZ, RZ, ~R10, P0 ;  /* 0x000000ffff0a7224 */ /* 0x000fc800000e0e0a */
[----:B------:R-:W-:-:S04]  /*0a00*/  IMAD.WIDE.U32 R12, P0, R13, R10, R12 ;  /* 0x0000000a0d0c7225 */ /* 0x000fc8000780000c */
[C---:B------:R-:W-:Y:S02]  /*0a10*/  IMAD R14, R9.reuse, R10, RZ ;  /* 0x0000000a090e7224 */ /* 0x040fe400078e02ff */
[----:B------:R-:W-:-:S04]  /*0a20*/  IMAD.HI.U32 R13, P1, R9, R11, R12 ;  /* 0x0000000b090d7227 */ /* 0x000fc8000782000c */
[----:B------:R-:W-:Y:S01]  /*0a30*/  IMAD.HI.U32 R10, R9, R10, RZ ;  /* 0x0000000a090a7227 */ /* 0x000fe200078e00ff */
[----:B------:R-:W-:-:S03]  /*0a40*/  IADD3 R13, P2, PT, R14, R13, RZ ;  /* 0x0000000d0e0d7210 */ /* 0x000fc60007f5e0ff */
[----:B------:R-:W-:Y:S02]  /*0a50*/  IMAD.X R9, R10, 0x1, R9, P0 ;  /* 0x000000010a097824 */ /* 0x000fe400000e0609 */
[----:B------:R-:W-:-:S03]  /*0a60*/  IMAD.HI.U32 R10, R13, R8, RZ ;  /* 0x000000080d0a7227 */ /* 0x000fc600078e00ff */
[----:B------:R-:W-:Y:S01]  /*0a70*/  IADD3.X R9, PT, PT, RZ, RZ, R9, P2, P1 ;  /* 0x000000ffff097210 */ /* 0x000fe200017e2409 */
[----:B------:R-:W-:Y:S02]  /*0a80*/  IMAD.MOV.U32 R11, RZ, RZ, RZ ;  /* 0x000000ffff0b7224 */ /* 0x000fe400078e00ff */
[----:B------:R-:W-:-:S04]  /*0a90*/  IMAD.WIDE.U32 R10, R13, R7, R10 ;  /* 0x000000070d0a7225 */ /* 0x000fc800078e000a */
[C---:B------:R-:W-:Y:S02]  /*0aa0*/  IMAD R13, R9.reuse, R7, RZ ;  /* 0x00000007090d7224 */ /* 0x040fe400078e02ff */
[----:B------:R-:W-:-:S04]  /*0ab0*/  IMAD.HI.U32 R10, P0, R9, R8, R10 ;  /* 0x00000008090a7227 */ /* 0x000fc8000780000a */
[----:B------:R-:W-:Y:S01]  /*0ac0*/  IMAD.HI.U32 R9, R9, R7, RZ ;  /* 0x0000000709097227 */ /* 0x000fe200078e00ff */
[----:B------:R-:W-:-:S03]  /*0ad0*/  IADD3 R13, P1, PT, R13, R10, RZ ;  /* 0x0000000a0d0d7210 */ /* 0x000fc60007f3e0ff */
[----:B------:R-:W-:Y:S02]  /*0ae0*/  IMAD.X R9, RZ, RZ, R9, P0 ;  /* 0x000000ffff097224 */ /* 0x000fe400000e0609 */
[----:B------:R-:W-:-:S04]  /*0af0*/  IMAD.WIDE.U32 R10, R13, R5, RZ ;  /* 0x000000050d0a7225 */ /* 0x000fc800078e00ff */
[----:B------:R-:W-:Y:S01]  /*0b00*/  IMAD.X R12, RZ, RZ, R9, P1 ;  /* 0x000000ffff0c7224 */ /* 0x000fe200008e0609 */
[----:B------:R-:W-:Y:S01]  /*0b10*/  IADD3 R14, P1, PT, -R10, R8, RZ ;  /* 0x000000080a0e7210 */ /* 0x000fe20007f3e1ff */
[----:B------:R-:W-:-:S03]  /*0b20*/  IMAD R9, R13, R2, R11 ;  /* 0x000000020d097224 */ /* 0x000fc600078e020b */
[-C--:B------:R-:W-:Y:S01]  /*0b30*/  ISETP.GE.U32.AND P0, PT, R14, R5.reuse, PT ;  /* 0x000000050e00720c */ /* 0x080fe20003f06070 */
[----:B------:R-:W-:-:S04]  /*0b40*/  IMAD R8, R12, R5, R9 ;  /* 0x000000050c087224 */ /* 0x000fc800078e0209 */
[----:B------:R-:W-:Y:S01]  /*0b50*/  IMAD.X R11, R7, 0x1, ~R8, P1 ;  /* 0x00000001070b7824 */ /* 0x000fe200008e0e08 */
[----:B------:R-:W-:Y:S02]  /*0b60*/  IADD3 R10, P1, PT, -R5, R14, RZ ;  /* 0x0000000e050a7210 */ /* 0x000fe40007f3e1ff */
[----:B------:R-:W-:Y:S02]  /*0b70*/  IADD3 R8, P2, PT, R13, 0x1, RZ ;  /* 0x000000010d087810 */ /* 0x000fe40007f5e0ff */
[C---:B------:R-:W-:Y:S01]  /*0b80*/  ISETP.GE.U32.AND.EX P0, PT, R11.reuse, R2, PT, P0 ;  /* 0x000000020b00720c */ /* 0x040fe20003f06100 */
[----:B------:R-:W-:Y:S01]  /*0b90*/  IMAD.X R9, R11, 0x1, ~R2, P1 ;  /* 0x000000010b097824 */ /* 0x000fe200008e0e02 */
[----:B------:R-:W-:Y:S01]  /*0ba0*/  ISETP.NE.U32.AND P1, PT, R5, RZ, PT ;  /* 0x000000ff0500720c */ /* 0x000fe20003f25070 */
[----:B------:R-:W-:Y:S01]  /*0bb0*/  IMAD.X R7, RZ, RZ, R12, P2 ;  /* 0x000000ffff077224 */ /* 0x000fe200010e060c */
[----:B------:R-:W-:Y:S02]  /*0bc0*/  SEL R10, R10, R14, P0 ;  /* 0x0000000e0a0a7207 */ /* 0x000fe40000000000 */
[----:B------:R-:W-:-:S02]  /*0bd0*/  SEL R13, R8, R13, P0 ;  /* 0x0000000d080d7207 */ /* 0x000fc40000000000 */
[----:B------:R-:W-:Y:S02]  /*0be0*/  SEL R9, R9, R11, P0 ;  /* 0x0000000b09097207 */ /* 0x000fe40000000000 */
[----:B------:R-:W-:Y:S01]  /*0bf0*/  SEL R12, R7, R12, P0 ;  /* 0x0000000c070c7207 */ /* 0x000fe20000000000 */
[----:B------:R-:W-:Y:S01]  /*0c00*/  IMAD.MOV.U32 R7, RZ, RZ, 0x0 ;  /* 0x00000000ff077424 */ /* 0x000fe200078e00ff */
[----:B------:R-:W-:Y:S02]  /*0c10*/  ISETP.GE.U32.AND P0, PT, R10, R5, PT ;  /* 0x000000050a00720c */ /* 0x000fe40003f06070 */
[----:B------:R-:W-:Y:S02]  /*0c20*/  IADD3 R8, P2, PT, R13, 0x1, RZ ;  /* 0x000000010d087810 */ /* 0x000fe40007f5e0ff */
[----:B------:R-:W-:Y:S02]  /*0c30*/  ISETP.GE.U32.AND.EX P0, PT, R9, R2, PT, P0 ;  /* 0x000000020900720c */ /* 0x000fe40003f06100 */
[----:B------:R-:W-:Y:S01]  /*0c40*/  ISETP.NE.AND.EX P1, PT, R2, RZ, PT, P1 ;  /* 0x000000ff0200720c */ /* 0x000fe20003f25310 */
[----:B------:R-:W-:Y:S01]  /*0c50*/  IMAD.X R9, RZ, RZ, R12, P2 ;  /* 0x000000ffff097224 */ /* 0x000fe200010e060c */
[----:B------:R-:W-:-:S04]  /*0c60*/  SEL R8, R8, R13, P0 ;  /* 0x0000000d08087207 */ /* 0x000fc80000000000 */
[----:B------:R-:W-:Y:S02]  /*0c70*/  SEL R9, R9, R12, P0 ;  /* 0x0000000c09097207 */ /* 0x000fe40000000000 */
[----:B------:R-:W-:Y:S02]  /*0c80*/  SEL R8, R8, 0xffffffff, P1 ;  /* 0xffffffff08087807 */ /* 0x000fe40000800000 */
[----:B------:R-:W-:Y:S01]  /*0c90*/  SEL R9, R9, 0xffffffff, P1 ;  /* 0xffffffff09097807 */ /* 0x000fe20000800000 */
[----:B------:R-:W-:Y:S06]  /*0ca0*/  RET.REL.NODEC R6 `(_Z3addlPfS_) ;  /* 0xfffffff006d47950 */ /* 0x000fec0003c3ffff */
.L_x_7:
[----:B------:R-:W-:-:S00]  /*0cb0*/  BRA `(.L_x_7) ;  /* 0xfffffffc00fc7947 */ /* 0x000fc0000383ffff */
[----:B------:R-:W-:-:S00]  /*0cc0*/  NOP ;  /* 0x0000000000007918 */ /* 0x000fc00000000000 */
        /* <DEDUP_REMOVED lines=11> */
.L_x_8:


//--------------------- .nv.shared.reserved.0     --------------------------
	.section	.nv.shared.reserved.0,"aw",@nobits
	.weak		__nv_reservedSMEM_offset_0_alias
	.size		__nv_reservedSMEM_offset_0_alias, 0, 64
	.other		__nv_reservedSMEM_offset_0_alias,@"STO_CUDA_RESERVED_SHARED STV_DEFAULT"
__nv_reservedSMEM_offset_0_alias:
	.zero		0
	.zero		64


//--------------------- .nv.constant0._Z3addlPfS_ --------------------------
	.section	.nv.constant0._Z3addlPfS_,"a",@progbits
	.sectionflags	@""
	.align	4
.nv.constant0._Z3addlPfS_:
	.zero		920


//--------------------- SYMBOLS --------------------------

	.type		.nv.reservedSmem.offset0,@object
	.size		.nv.reservedSmem.offset0,0x4
